//
// Generated by NVIDIA NVVM Compiler
//
// Compiler Build ID: CL-36424714
// Cuda compilation tools, release 13.0, V13.0.88
// Based on NVVM 20.0.0
//

.version 9.0
.target sm_100
.address_size 64

	// .globl	_Z11conv_sharedPfS_S_ii
// _ZZ11conv_sharedPfS_S_iiE7subTile has been demoted
// _ZZ11conv_sharedPfS_S_iiE6kernel has been demoted

.visible .entry _Z11conv_sharedPfS_S_ii(
	.param .u64 .ptr .align 1 _Z11conv_sharedPfS_S_ii_param_0,
	.param .u64 .ptr .align 1 _Z11conv_sharedPfS_S_ii_param_1,
	.param .u64 .ptr .align 1 _Z11conv_sharedPfS_S_ii_param_2,
	.param .u32 _Z11conv_sharedPfS_S_ii_param_3,
	.param .u32 _Z11conv_sharedPfS_S_ii_param_4
)
{
	.reg .pred 	%p<6>;
	.reg .b32 	%r<35>;
	.reg .b32 	%f<30>;
	.reg .b64 	%rd<13>;
	// demoted variable
	.shared .align 4 .b8 _ZZ11conv_sharedPfS_S_iiE7subTile[1024];
	// demoted variable
	.shared .align 4 .b8 _ZZ11conv_sharedPfS_S_iiE6kernel[36];
	ld.param.u64 	%rd1, [_Z11conv_sharedPfS_S_ii_param_0];
	ld.param.u64 	%rd3, [_Z11conv_sharedPfS_S_ii_param_1];
	ld.param.u64 	%rd2, [_Z11conv_sharedPfS_S_ii_param_2];
	ld.param.u32 	%r7, [_Z11conv_sharedPfS_S_ii_param_3];
	ld.param.u32 	%r8, [_Z11conv_sharedPfS_S_ii_param_4];
	cvta.to.global.u64 	%rd4, %rd3;
	mov.u32 	%r9, %ctaid.x;
	mov.u32 	%r10, %ctaid.y;
	mov.u32 	%r11, %tid.x;
	mov.u32 	%r2, %tid.y;
	shl.b32 	%r12, %r10, 4;
	add.s32 	%r13, %r12, %r2;
	shl.b32 	%r14, %r9, 4;
	add.s32 	%r15, %r14, %r11;
	shl.b32 	%r16, %r10, 1;
	sub.s32 	%r3, %r13, %r16;
	add.s32 	%r17, %r7, 2;
	mul.lo.s32 	%r4, %r17, %r3;
	shl.b32 	%r18, %r9, 1;
	sub.s32 	%r5, %r15, %r18;
	add.s32 	%r19, %r5, %r4;
	mul.wide.s32 	%rd5, %r19, 4;
	add.s64 	%rd6, %rd4, %rd5;
	ld.global.f32 	%f2, [%rd6];
	shl.b32 	%r20, %r2, 6;
	mov.u32 	%r21, _ZZ11conv_sharedPfS_S_iiE7subTile;
	add.s32 	%r22, %r21, %r20;
	shl.b32 	%r23, %r11, 2;
	add.s32 	%r6, %r22, %r23;
	st.shared.f32 	[%r6], %f2;
	max.u32 	%r24, %r2, %r11;
	setp.gt.u32 	%p1, %r24, 2;
	@%p1 bra 	$L__BB0_2;
	cvta.to.global.u64 	%rd7, %rd2;
	mad.lo.s32 	%r25, %r2, 3, %r11;
	mul.wide.u32 	%rd8, %r25, 4;
	add.s64 	%rd9, %rd7, %rd8;
	ld.global.f32 	%f3, [%rd9];
	mov.u32 	%r26, _ZZ11conv_sharedPfS_S_iiE6kernel;
	mad.lo.s32 	%r27, %r2, 12, %r26;
	add.s32 	%r29, %r27, %r23;
	st.shared.f32 	[%r29], %f3;
$L__BB0_2:
	bar.sync 	0;
	ld.shared.f32 	%f4, [%r6];
	ld.shared.f32 	%f5, [_ZZ11conv_sharedPfS_S_iiE6kernel];
	fma.rn.f32 	%f6, %f4, %f5, 0f00000000;
	ld.shared.f32 	%f7, [%r6+4];
	ld.shared.f32 	%f8, [_ZZ11conv_sharedPfS_S_iiE6kernel+4];
	fma.rn.f32 	%f9, %f7, %f8, %f6;
	ld.shared.f32 	%f10, [%r6+8];
	ld.shared.f32 	%f11, [_ZZ11conv_sharedPfS_S_iiE6kernel+8];
	fma.rn.f32 	%f12, %f10, %f11, %f9;
	ld.shared.f32 	%f13, [%r6+64];
	ld.shared.f32 	%f14, [_ZZ11conv_sharedPfS_S_iiE6kernel+12];
	fma.rn.f32 	%f15, %f13, %f14, %f12;
	ld.shared.f32 	%f16, [%r6+68];
	ld.shared.f32 	%f17, [_ZZ11conv_sharedPfS_S_iiE6kernel+16];
	fma.rn.f32 	%f18, %f16, %f17, %f15;
	ld.shared.f32 	%f19, [%r6+72];
	ld.shared.f32 	%f20, [_ZZ11conv_sharedPfS_S_iiE6kernel+20];
	fma.rn.f32 	%f21, %f19, %f20, %f18;
	ld.shared.f32 	%f22, [%r6+128];
	ld.shared.f32 	%f23, [_ZZ11conv_sharedPfS_S_iiE6kernel+24];
	fma.rn.f32 	%f24, %f22, %f23, %f21;
	ld.shared.f32 	%f25, [%r6+132];
	ld.shared.f32 	%f26, [_ZZ11conv_sharedPfS_S_iiE6kernel+28];
	fma.rn.f32 	%f27, %f25, %f26, %f24;
	ld.shared.f32 	%f28, [%r6+136];
	ld.shared.f32 	%f29, [_ZZ11conv_sharedPfS_S_iiE6kernel+32];
	fma.rn.f32 	%f1, %f28, %f29, %f27;
	setp.gt.u32 	%p2, %r24, 13;
	@%p2 bra 	$L__BB0_5;
	setp.ge.s32 	%p3, %r5, %r7;
	setp.ge.s32 	%p4, %r3, %r8;
	or.pred  	%p5, %p3, %p4;
	@%p5 bra 	$L__BB0_5;
	shl.b32 	%r32, %r3, 1;
	sub.s32 	%r33, %r4, %r32;
	add.s32 	%r34, %r33, %r5;
	cvta.to.global.u64 	%rd10, %rd1;
	mul.wide.u32 	%rd11, %r34, 4;
	add.s64 	%rd12, %rd10, %rd11;
	st.global.f32 	[%rd12], %f1;
$L__BB0_5:
	ret;

}


// ===== COMPILED SASS (sm_100) =====

	.target	sm_100

	.elftype	@"ET_EXEC"


//--------------------- .note.nv.tkinfo           --------------------------
	.section	.note.nv.tkinfo,"",@"SHT_NOTE"
	.sectionflags	@"SHF_NOTE_NV_TKINFO"
	.tkinfo
        /*0018*/ 	.word	0x00000002
        /*0030*/ 	.string	""
        /*0030*/ 	.string	"ptxas"
        /*0030*/ 	.string	"Cuda compilation tools, release 13.0, V13.0.88"
        /*0030*/ 	.string	"Build cuda_13.0.r13.0/compiler.36424714_0"
        /*0030*/ 	.string	"-arch sm_100 -m 64 "



//--------------------- .note.nv.cuinfo           --------------------------
	.section	.note.nv.cuinfo,"",@"SHT_NOTE"
	.sectionflags	@"SHF_NOTE_NV_CUINFO"
        /*0018*/ 	.short	0x0002
        /*001a*/ 	.short	0x0064
        /*001c*/ 	.short	0x0082
	.zero		2


//--------------------- .nv.info                  --------------------------
	.section	.nv.info,"",@"SHT_CUDA_INFO"
	.align	4


	//----- nvinfo : EIATTR_REGCOUNT
	.align		4
        /*0000*/ 	.byte	0x04, 0x2f
        /*0002*/ 	.short	(.L_1 - .L_0)
	.align		4
.L_0:
        /*0004*/ 	.word	index@(_Z11conv_sharedPfS_S_ii)
        /*0008*/ 	.word	0x00000019


	//----- nvinfo : EIATTR_FRAME_SIZE
	.align		4
.L_1:
        /*000c*/ 	.byte	0x04, 0x11
        /*000e*/ 	.short	(.L_3 - .L_2)
	.align		4
.L_2:
        /*0010*/ 	.word	index@(_Z11conv_sharedPfS_S_ii)
        /*0014*/ 	.word	0x00000000


	//----- nvinfo : EIATTR_MIN_STACK_SIZE
	.align		4
.L_3:
        /*0018*/ 	.byte	0x04, 0x12
        /*001a*/ 	.short	(.L_5 - .L_4)
	.align		4
.L_4:
        /*001c*/ 	.word	index@(_Z11conv_sharedPfS_S_ii)
        /*0020*/ 	.word	0x00000000
.L_5:


//--------------------- .nv.compat                --------------------------
	.section	.nv.compat,"",@"SHT_CUDA_COMPAT_INFO"
	.align	4
        /*0000*/ 	.byte	0x02, 0x09, 0x00, 0x00, 0x02, 0x02, 0x01, 0x00, 0x02, 0x05, 0x05, 0x00, 0x03, 0x07, 0x01, 0x01
        /*0010*/ 	.byte	0x02, 0x03, 0x00, 0x00, 0x02, 0x06, 0x01, 0x00, 0x04, 0x0b, 0x08, 0x00, 0x09, 0x00, 0x00, 0x00
        /*0020*/ 	.byte	0x00, 0x00, 0x00, 0x00


//--------------------- .nv.info._Z11conv_sharedPfS_S_ii --------------------------
	.section	.nv.info._Z11conv_sharedPfS_S_ii,"",@"SHT_CUDA_INFO"
	.sectionflags	@""
	.align	4


	//----- nvinfo : EIATTR_CUDA_API_VERSION
	.align		4
        /*0000*/ 	.byte	0x04, 0x37
        /*0002*/ 	.short	(.L_7 - .L_6)
.L_6:
        /*0004*/ 	.word	0x00000082


	//----- nvinfo : EIATTR_KPARAM_INFO
	.align		4
.L_7:
        /*0008*/ 	.byte	0x04, 0x17
        /*000a*/ 	.short	(.L_9 - .L_8)
.L_8:
        /*000c*/ 	.word	0x00000000
        /*0010*/ 	.short	0x0004
        /*0012*/ 	.short	0x001c
        /*0014*/ 	.byte	0x00, 0xf0, 0x11, 0x00


	//----- nvinfo : EIATTR_KPARAM_INFO
	.align		4
.L_9:
        /*0018*/ 	.byte	0x04, 0x17
        /*001a*/ 	.short	(.L_11 - .L_10)
.L_10:
        /*001c*/ 	.word	0x00000000
        /*0020*/ 	.short	0x0003
        /*0022*/ 	.short	0x0018
        /*0024*/ 	.byte	0x00, 0xf0, 0x11, 0x00


	//----- nvinfo : EIATTR_KPARAM_INFO
	.align		4
.L_11:
        /*0028*/ 	.byte	0x04, 0x17
        /*002a*/ 	.short	(.L_13 - .L_12)
.L_12:
        /*002c*/ 	.word	0x00000000
        /*0030*/ 	.short	0x0002
        /*0032*/ 	.short	0x0010
        /*0034*/ 	.byte	0x00, 0xf5, 0x21, 0x00


	//----- nvinfo : EIATTR_KPARAM_INFO
	.align		4
.L_13:
        /*0038*/ 	.byte	0x04, 0x17
        /*003a*/ 	.short	(.L_15 - .L_14)
.L_14:
        /*003c*/ 	.word	0x00000000
        /*0040*/ 	.short	0x0001
        /*0042*/ 	.short	0x0008
        /*0044*/ 	.byte	0x00, 0xf5, 0x21, 0x00


	//----- nvinfo : EIATTR_KPARAM_INFO
	.align		4
.L_15:
        /*0048*/ 	.byte	0x04, 0x17
        /*004a*/ 	.short	(.L_17 - .L_16)
.L_16:
        /*004c*/ 	.word	0x00000000
        /*0050*/ 	.short	0x0000
        /*0052*/ 	.short	0x0000
        /*0054*/ 	.byte	0x00, 0xf5, 0x21, 0x00


	//----- nvinfo : EIATTR_SPARSE_MMA_MASK
	.align		4
.L_17:
        /*0058*/ 	.byte	0x03, 0x50
        /*005a*/ 	.short	0x0000


	//----- nvinfo : EIATTR_MAXREG_COUNT
	.align		4
        /*005c*/ 	.byte	0x03, 0x1b
        /*005e*/ 	.short	0x00ff


	//----- nvinfo : EIATTR_NUM_BARRIERS
	.align		4
        /*0060*/ 	.byte	0x02, 0x4c
        /*0062*/ 	.byte	0x01
	.zero		1


	//----- nvinfo : EIATTR_MERCURY_ISA_VERSION
	.align		4
        /*0064*/ 	.byte	0x03, 0x5f
        /*0066*/ 	.short	0x0101


	//----- nvinfo : EIATTR_VRC_CTA_INIT_COUNT
	.align		4
        /*0068*/ 	.byte	0x02, 0x4a
	.zero		1
	.zero		1


	//----- nvinfo : EIATTR_EXIT_INSTR_OFFSETS
	.align		4
        /*006c*/ 	.byte	0x04, 0x1c
        /*006e*/ 	.short	(.L_19 - .L_18)


	//   ....[0]....
.L_18:
        /*0070*/ 	.word	0x00000290


	//   ....[1]....
        /*0074*/ 	.word	0x00000370


	//   ....[2]....
        /*0078*/ 	.word	0x00000430


	//----- nvinfo : EIATTR_CBANK_PARAM_SIZE
	.align		4
.L_19:
        /*007c*/ 	.byte	0x03, 0x19
        /*007e*/ 	.short	0x0020


	//----- nvinfo : EIATTR_PARAM_CBANK
	.align		4
        /*0080*/ 	.byte	0x04, 0x0a
        /*0082*/ 	.short	(.L_21 - .L_20)
	.align		4
.L_20:
        /*0084*/ 	.word	index@(.nv.constant0._Z11conv_sharedPfS_S_ii)
        /*0088*/ 	.short	0x0380
        /*008a*/ 	.short	0x0020


	//----- nvinfo : EIATTR_SW_WAR
	.align		4
.L_21:
        /*008c*/ 	.byte	0x04, 0x36
        /*008e*/ 	.short	(.L_23 - .L_22)
.L_22:
        /*0090*/ 	.word	0x00000008
.L_23:


//--------------------- .nv.callgraph             --------------------------
	.section	.nv.callgraph,"",@"SHT_CUDA_CALLGRAPH"
	.align	4
	.sectionentsize	8
	.align		4
        /*0000*/ 	.word	0x00000000
	.align		4
        /*0004*/ 	.word	0xffffffff
	.align		4
        /*0008*/ 	.word	0x00000000
	.align		4
        /*000c*/ 	.word	0xfffffffe
	.align		4
        /*0010*/ 	.word	0x00000000
	.align		4
        /*0014*/ 	.word	0xfffffffd
	.align		4
        /*0018*/ 	.word	0x00000000
	.align		4
        /*001c*/ 	.word	0xfffffffc


//--------------------- .text._Z11conv_sharedPfS_S_ii --------------------------
	.section	.text._Z11conv_sharedPfS_S_ii,"ax",@progbits
	.align	128
        .global         _Z11conv_sharedPfS_S_ii
        .type           _Z11conv_sharedPfS_S_ii,@function
        .size           _Z11conv_sharedPfS_S_ii,(.L_x_1 - _Z11conv_sharedPfS_S_ii)
        .other          _Z11conv_sharedPfS_S_ii,@"STO_CUDA_ENTRY STV_DEFAULT"
_Z11conv_sharedPfS_S_ii:
.text._Z11conv_sharedPfS_S_ii:
[----:B------:R-:W-:Y:S01]  /*0000*/  LDC R1, c[0x0][0x37c] ;  /* 0x0000df00ff017b82 */ /* 0x000fe20000000800 */
[----:B------:R-:W0:Y:S01]  /*0010*/  S2R R3, SR_TID.X ;  /* 0x0000000000037919 */ /* 0x000e220000002100 */
[----:B------:R-:W1:Y:S06]  /*0020*/  LDCU UR5, c[0x0][0x398] ;  /* 0x00007300ff0577ac */ /* 0x000e6c0008000800 */
[----:B------:R-:W2:Y:S01]  /*0030*/  LDC.64 R6, c[0x0][0x388] ;  /* 0x0000e200ff067b82 */ /* 0x000ea20000000a00 */
[----:B------:R-:W0:Y:S01]  /*0040*/  S2R R16, SR_TID.Y ;  /* 0x0000000000107919 */ /* 0x000e220000002200 */
[----:B------:R-:W3:Y:S01]  /*0050*/  LDCU.64 UR6, c[0x0][0x358] ;  /* 0x00006b00ff0677ac */ /* 0x000ee20008000a00 */
[----:B------:R-:W4:Y:S01]  /*0060*/  S2R R9, SR_CTAID.Y ;  /* 0x0000000000097919 */ /* 0x000f220000002600 */
[----:B------:R-:W5:Y:S01]  /*0070*/  S2R R8, SR_CTAID.X ;  /* 0x0000000000087919 */ /* 0x000f620000002500 */
[----:B-1----:R-:W-:Y:S01]  /*0080*/  UIADD3 UR4, UPT, UPT, UR5, 0x2, URZ ;  /* 0x0000000205047890 */ /* 0x002fe2000fffe0ff */
[----:B0-----:R-:W-:-:S04]  /*0090*/  VIMNMX.U32 R14, PT, PT, R3, R16, !PT ;  /* 0x00000010030e7248 */ /* 0x001fc80007fe0000 */
[----:B------:R-:W-:Y:S02]  /*00a0*/  ISETP.GT.U32.AND P0, PT, R14, 0x2, PT ;  /* 0x000000020e00780c */ /* 0x000fe40003f04070 */
[----:B----4-:R-:W-:Y:S02]  /*00b0*/  LEA R0, R9, R16, 0x4 ;  /* 0x0000001009007211 */ /* 0x010fe400078e20ff */
[----:B-----5:R-:W-:-:S03]  /*00c0*/  LEA R2, R8, R3, 0x4 ;  /* 0x0000000308027211 */ /* 0x020fc600078e20ff */
[----:B------:R-:W-:Y:S02]  /*00d0*/  IMAD R0, R9, -0x2, R0 ;  /* 0xfffffffe09007824 */ /* 0x000fe400078e0200 */
[----:B------:R-:W-:Y:S02]  /*00e0*/  IMAD R2, R8, -0x2, R2 ;  /* 0xfffffffe08027824 */ /* 0x000fe400078e0202 */
[----:B------:R-:W-:Y:S02]  /*00f0*/  IMAD R13, R0, UR4, RZ ;  /* 0x00000004000d7c24 */ /* 0x000fe4000f8e02ff */
[----:B------:R-:W0:Y:S01]  /*0100*/  @!P0 LDC.64 R4, c[0x0][0x390] ;  /* 0x0000e400ff048b82 */ /* 0x000e220000000a00 */
[----:B------:R-:W-:Y:S02]  /*0110*/  @!P0 IMAD R11, R16, 0x3, R3 ;  /* 0x00000003100b8824 */ /* 0x000fe400078e0203 */
[----:B------:R-:W-:-:S05]  /*0120*/  IADD3 R9, PT, PT, R13, R2, RZ ;  /* 0x000000020d097210 */ /* 0x000fca0007ffe0ff */
[----:B--2---:R-:W-:-:S06]  /*0130*/  IMAD.WIDE R6, R9, 0x4, R6 ;  /* 0x0000000409067825 */ /* 0x004fcc00078e0206 */
[----:B---3--:R-:W2:Y:S01]  /*0140*/  LDG.E R6, desc[UR6][R6.64] ;  /* 0x0000000606067981 */ /* 0x008ea2000c1e1900 */
[----:B0-----:R-:W-:-:S06]  /*0150*/  @!P0 IMAD.WIDE.U32 R4, R11, 0x4, R4 ;  /* 0x000000040b048825 */ /* 0x001fcc00078e0004 */
[----:B------:R-:W3:Y:S01]  /*0160*/  @!P0 LDG.E R4, desc[UR6][R4.64] ;  /* 0x0000000604048981 */ /* 0x000ee2000c1e1900 */
[----:B------:R-:W0:Y:S01]  /*0170*/  S2R R9, SR_CgaCtaId ;  /* 0x0000000000097919 */ /* 0x000e220000008800 */
[----:B------:R-:W-:-:S04]  /*0180*/  MOV R12, 0x400 ;  /* 0x00000400000c7802 */ /* 0x000fc80000000f00 */
[----:B------:R-:W-:-:S04]  /*0190*/  @!P0 IADD3 R8, PT, PT, R12, 0x400, RZ ;  /* 0x000004000c088810 */ /* 0x000fc80007ffe0ff */
[C---:B0-----:R-:W-:Y:S02]  /*01a0*/  @!P0 LEA R8, R9.reuse, R8, 0x18 ;  /* 0x0000000809088211 */ /* 0x041fe400078ec0ff */
[----:B------:R-:W-:-:S03]  /*01b0*/  LEA R12, R9, R12, 0x18 ;  /* 0x0000000c090c7211 */ /* 0x000fc600078ec0ff */
[C---:B------:R-:W-:Y:S01]  /*01c0*/  @!P0 IMAD R10, R16.reuse, 0xc, R8 ;  /* 0x0000000c100a8824 */ /* 0x040fe200078e0208 */
[----:B------:R-:W-:-:S04]  /*01d0*/  LEA R8, R16, R12, 0x6 ;  /* 0x0000000c10087211 */ /* 0x000fc800078e30ff */
[C---:B------:R-:W-:Y:S02]  /*01e0*/  LEA R17, R3.reuse, R8, 0x2 ;  /* 0x0000000803117211 */ /* 0x040fe400078e10ff */
[----:B------:R-:W-:-:S03]  /*01f0*/  @!P0 LEA R15, R3, R10, 0x2 ;  /* 0x0000000a030f8211 */ /* 0x000fc600078e10ff */
[----:B--2---:R0:W-:Y:S04]  /*0200*/  STS [R17], R6 ;  /* 0x0000000611007388 */ /* 0x0041e80000000800 */
[----:B---3--:R0:W-:Y:S01]  /*0210*/  @!P0 STS [R15], R4 ;  /* 0x000000040f008388 */ /* 0x0081e20000000800 */
[----:B------:R-:W-:Y:S01]  /*0220*/  BAR.SYNC.DEFER_BLOCKING 0x0 ;  /* 0x0000000000007b1d */ /* 0x000fe20000010000 */
[----:B------:R-:W-:-:S05]  /*0230*/  ISETP.GT.U32.AND P0, PT, R14, 0xd, PT ;  /* 0x0000000d0e00780c */ /* 0x000fca0003f04070 */
[----:B------:R0:W1:Y:S04]  /*0240*/  LDS R3, [R17] ;  /* 0x0000000011037984 */ /* 0x0000680000000800 */
[----:B------:R0:W2:Y:S04]  /*0250*/  LDS.128 R8, [R12+0x400] ;  /* 0x000400000c087984 */ /* 0x0000a80000000c00 */
[----:B------:R0:W3:Y:S04]  /*0260*/  LDS R19, [R17+0x4] ;  /* 0x0000040011137984 */ /* 0x0000e80000000800 */
[----:B------:R0:W4:Y:S04]  /*0270*/  LDS R20, [R17+0x8] ;  /* 0x0000080011147984 */ /* 0x0001280000000800 */
[----:B------:R0:W0:Y:S01]  /*0280*/  LDS R21, [R17+0x40] ;  /* 0x0000400011157984 */ /* 0x0000220000000800 */
[----:B------:R-:W-:Y:S05]  /*0290*/  @P0 EXIT ;  /* 0x000000000000094d */ /* 0x000fea0003800000 */
[----:B------:R-:W5:Y:S01]  /*02a0*/  LDCU UR4, c[0x0][0x39c] ;  /* 0x00007380ff0477ac */ /* 0x000f620008000800 */
[----:B-12---:R-:W-:Y:S01]  /*02b0*/  FFMA R8, R3, R8, RZ ;  /* 0x0000000803087223 */ /* 0x006fe200000000ff */
[----:B------:R1:W2:Y:S03]  /*02c0*/  LDS R22, [R17+0x44] ;  /* 0x0000440011167984 */ /* 0x0002a60000000800 */
[----:B---3--:R-:W-:Y:S01]  /*02d0*/  FFMA R9, R19, R9, R8 ;  /* 0x0000000913097223 */ /* 0x008fe20000000008 */
[----:B0-----:R1:W0:Y:S03]  /*02e0*/  LDS.128 R4, [R12+0x410] ;  /* 0x000410000c047984 */ /* 0x0012260000000c00 */
[----:B----4-:R-:W-:Y:S01]  /*02f0*/  FFMA R10, R20, R10, R9 ;  /* 0x0000000a140a7223 */ /* 0x010fe20000000009 */
[----:B------:R1:W3:Y:S04]  /*0300*/  LDS R16, [R17+0x48] ;  /* 0x0000480011107984 */ /* 0x0002e80000000800 */
[----:B------:R1:W4:Y:S04]  /*0310*/  LDS R15, [R17+0x80] ;  /* 0x00008000110f7984 */ /* 0x0003280000000800 */
[----:B------:R1:W0:Y:S01]  /*0320*/  LDS R14, [R17+0x84] ;  /* 0x00008400110e7984 */ /* 0x0002220000000800 */
[----:B-----5:R-:W-:-:S03]  /*0330*/  ISETP.GE.AND P0, PT, R0, UR4, PT ;  /* 0x0000000400007c0c */ /* 0x020fc6000bf06270 */
[----:B------:R1:W0:Y:S01]  /*0340*/  LDS R3, [R12+0x420] ;  /* 0x000420000c037984 */ /* 0x0002220000000800 */
[----:B------:R-:W-:-:S03]  /*0350*/  ISETP.GE.OR P0, PT, R2, UR5, P0 ;  /* 0x0000000502007c0c */ /* 0x000fc60008706670 */
[----:B------:R1:W0:Y:S10]  /*0360*/  LDS R18, [R17+0x88] ;  /* 0x0000880011127984 */ /* 0x0002340000000800 */
[----:B-1----:R-:W-:Y:S05]  /*0370*/  @P0 EXIT ;  /* 0x000000000000094d */ /* 0x002fea0003800000 */
[----:B------:R-:W1:Y:S01]  /*0380*/  LDC.64 R8, c[0x0][0x380] ;  /* 0x0000e000ff087b82 */ /* 0x000e620000000a00 */
[----:B------:R-:W-:Y:S01]  /*0390*/  FFMA R11, R21, R11, R10 ;  /* 0x0000000b150b7223 */ /* 0x000fe2000000000a */
[----:B------:R-:W-:-:S03]  /*03a0*/  IMAD R13, R0, -0x2, R13 ;  /* 0xfffffffe000d7824 */ /* 0x000fc600078e020d */
[----:B0-2---:R-:W-:Y:S02]  /*03b0*/  FFMA R11, R22, R4, R11 ;  /* 0x00000004160b7223 */ /* 0x005fe4000000000b */
[----:B------:R-:W-:Y:S02]  /*03c0*/  IADD3 R13, PT, PT, R2, R13, RZ ;  /* 0x0000000d020d7210 */ /* 0x000fe40007ffe0ff */
[----:B---3--:R-:W-:-:S04]  /*03d0*/  FFMA R16, R16, R5, R11 ;  /* 0x0000000510107223 */ /* 0x008fc8000000000b */
[----:B----4-:R-:W-:-:S04]  /*03e0*/  FFMA R15, R15, R6, R16 ;  /* 0x000000060f0f7223 */ /* 0x010fc80000000010 */
[----:B------:R-:W-:-:S04]  /*03f0*/  FFMA R7, R14, R7, R15 ;  /* 0x000000070e077223 */ /* 0x000fc8000000000f */
[----:B------:R-:W-:Y:S01]  /*0400*/  FFMA R3, R18, R3, R7 ;  /* 0x0000000312037223 */ /* 0x000fe20000000007 */
[----:B-1----:R-:W-:-:S05]  /*0410*/  IMAD.WIDE.U32 R8, R13, 0x4, R8 ;  /* 0x000000040d087825 */ /* 0x002fca00078e0008 */
[----:B------:R-:W-:Y:S01]  /*0420*/  STG.E desc[UR6][R8.64], R3 ;  /* 0x0000000308007986 */ /* 0x000fe2000c101906 */
[----:B------:R-:W-:Y:S05]  /*0430*/  EXIT ;  /* 0x000000000000794d */ /* 0x000fea0003800000 */
.L_x_0:
[----:B------:R-:W-:-:S00]  /*0440*/  BRA `(.L_x_0) ;  /* 0xfffffffc00fc7947 */ /* 0x000fc0000383ffff */
[----:B------:R-:W-:-:S00]  /*0450*/  NOP ;  /* 0x0000000000007918 */ /* 0x000fc00000000000 */
        /* <DEDUP_REMOVED lines=10> */
.L_x_1:


//--------------------- .nv.shared._Z11conv_sharedPfS_S_ii --------------------------
	.section	.nv.shared._Z11conv_sharedPfS_S_ii,"aw",@nobits
	.sectionflags	@""
	.align	4
.nv.shared._Z11conv_sharedPfS_S_ii:
	.zero		2084


//--------------------- .nv.shared.reserved.0     --------------------------
	.section	.nv.shared.reserved.0,"aw",@nobits
	.weak		__nv_reservedSMEM_offset_0_alias
	.size		__nv_reservedSMEM_offset_0_alias, 0, 64
	.other		__nv_reservedSMEM_offset_0_alias,@"STO_CUDA_RESERVED_SHARED STV_DEFAULT"
__nv_reservedSMEM_offset_0_alias:
	.zero		0
	.zero		64


//--------------------- .nv.constant0._Z11conv_sharedPfS_S_ii --------------------------
	.section	.nv.constant0._Z11conv_sharedPfS_S_ii,"a",@progbits
	.sectionflags	@""
	.align	4
.nv.constant0._Z11conv_sharedPfS_S_ii:
	.zero		928


//--------------------- SYMBOLS --------------------------

	.type		.nv.reservedSmem.offset0,@object
	.size		.nv.reservedSmem.offset0,0x4
	.type		.nv.reservedSmem.cap,@object
	.size		.nv.reservedSmem.cap,0x4
